//
// Generated by NVIDIA NVVM Compiler
//
// Compiler Build ID: CL-36424714
// Cuda compilation tools, release 13.0, V13.0.88
// Based on NVVM 20.0.0
//

.version 9.0
.target sm_100
.address_size 64

	// .globl	_Z11reduce_sum2PKfPf

.visible .entry _Z11reduce_sum2PKfPf(
	.param .u64 .ptr .align 1 _Z11reduce_sum2PKfPf_param_0,
	.param .u64 .ptr .align 1 _Z11reduce_sum2PKfPf_param_1
)
{
	.reg .b32 	%r<3>;
	.reg .b32 	%f<3>;
	.reg .b64 	%rd<7>;

	ld.param.u64 	%rd1, [_Z11reduce_sum2PKfPf_param_0];
	ld.param.u64 	%rd2, [_Z11reduce_sum2PKfPf_param_1];
	cvta.to.global.u64 	%rd3, %rd1;
	cvta.to.global.u64 	%rd4, %rd2;
	mov.u32 	%r1, %tid.x;
	mov.b32 	%r2, 0;
	st.global.u32 	[%rd4], %r2;
	bar.sync 	0;
	mul.wide.u32 	%rd5, %r1, 4;
	add.s64 	%rd6, %rd3, %rd5;
	ld.global.f32 	%f1, [%rd6];
	atom.global.add.f32 	%f2, [%rd4], %f1;
	ret;

}


// ===== COMPILED SASS (sm_100) =====

	.target	sm_100

	.elftype	@"ET_EXEC"


//--------------------- .note.nv.tkinfo           --------------------------
	.section	.note.nv.tkinfo,"",@"SHT_NOTE"
	.sectionflags	@"SHF_NOTE_NV_TKINFO"
	.tkinfo
        /*0018*/ 	.word	0x00000002
        /*0030*/ 	.string	""
        /*0030*/ 	.string	"ptxas"
        /*0030*/ 	.string	"Cuda compilation tools, release 13.0, V13.0.88"
        /*0030*/ 	.string	"Build cuda_13.0.r13.0/compiler.36424714_0"
        /*0030*/ 	.string	"-arch sm_100 -m 64 "



//--------------------- .note.nv.cuinfo           --------------------------
	.section	.note.nv.cuinfo,"",@"SHT_NOTE"
	.sectionflags	@"SHF_NOTE_NV_CUINFO"
        /*0018*/ 	.short	0x0002
        /*001a*/ 	.short	0x0064
        /*001c*/ 	.short	0x0082
	.zero		2


//--------------------- .nv.info                  --------------------------
	.section	.nv.info,"",@"SHT_CUDA_INFO"
	.align	4


	//----- nvinfo : EIATTR_REGCOUNT
	.align		4
        /*0000*/ 	.byte	0x04, 0x2f
        /*0002*/ 	.short	(.L_1 - .L_0)
	.align		4
.L_0:
        /*0004*/ 	.word	index@(_Z11reduce_sum2PKfPf)
        /*0008*/ 	.word	0x0000000a


	//----- nvinfo : EIATTR_FRAME_SIZE
	.align		4
.L_1:
        /*000c*/ 	.byte	0x04, 0x11
        /*000e*/ 	.short	(.L_3 - .L_2)
	.align		4
.L_2:
        /*0010*/ 	.word	index@(_Z11reduce_sum2PKfPf)
        /*0014*/ 	.word	0x00000000


	//----- nvinfo : EIATTR_MIN_STACK_SIZE
	.align		4
.L_3:
        /*0018*/ 	.byte	0x04, 0x12
        /*001a*/ 	.short	(.L_5 - .L_4)
	.align		4
.L_4:
        /*001c*/ 	.word	index@(_Z11reduce_sum2PKfPf)
        /*0020*/ 	.word	0x00000000
.L_5:


//--------------------- .nv.compat                --------------------------
	.section	.nv.compat,"",@"SHT_CUDA_COMPAT_INFO"
	.align	4
        /*0000*/ 	.byte	0x02, 0x09, 0x00, 0x00, 0x02, 0x02, 0x01, 0x00, 0x02, 0x05, 0x05, 0x00, 0x03, 0x07, 0x01, 0x01
        /*0010*/ 	.byte	0x02, 0x03, 0x00, 0x00, 0x02, 0x06, 0x01, 0x00, 0x04, 0x0b, 0x08, 0x00, 0x09, 0x00, 0x00, 0x00
        /*0020*/ 	.byte	0x00, 0x00, 0x00, 0x00


//--------------------- .nv.info._Z11reduce_sum2PKfPf --------------------------
	.section	.nv.info._Z11reduce_sum2PKfPf,"",@"SHT_CUDA_INFO"
	.sectionflags	@""
	.align	4


	//----- nvinfo : EIATTR_CUDA_API_VERSION
	.align		4
        /*0000*/ 	.byte	0x04, 0x37
        /*0002*/ 	.short	(.L_7 - .L_6)
.L_6:
        /*0004*/ 	.word	0x00000082


	//----- nvinfo : EIATTR_KPARAM_INFO
	.align		4
.L_7:
        /*0008*/ 	.byte	0x04, 0x17
        /*000a*/ 	.short	(.L_9 - .L_8)
.L_8:
        /*000c*/ 	.word	0x00000000
        /*0010*/ 	.short	0x0001
        /*0012*/ 	.short	0x0008
        /*0014*/ 	.byte	0x00, 0xf5, 0x21, 0x00


	//----- nvinfo : EIATTR_KPARAM_INFO
	.align		4
.L_9:
        /*0018*/ 	.byte	0x04, 0x17
        /*001a*/ 	.short	(.L_11 - .L_10)
.L_10:
        /*001c*/ 	.word	0x00000000
        /*0020*/ 	.short	0x0000
        /*0022*/ 	.short	0x0000
        /*0024*/ 	.byte	0x00, 0xf5, 0x21, 0x00


	//----- nvinfo : EIATTR_SPARSE_MMA_MASK
	.align		4
.L_11:
        /*0028*/ 	.byte	0x03, 0x50
        /*002a*/ 	.short	0x0000


	//----- nvinfo : EIATTR_MAXREG_COUNT
	.align		4
        /*002c*/ 	.byte	0x03, 0x1b
        /*002e*/ 	.short	0x00ff


	//----- nvinfo : EIATTR_NUM_BARRIERS
	.align		4
        /*0030*/ 	.byte	0x02, 0x4c
        /*0032*/ 	.byte	0x01
	.zero		1


	//----- nvinfo : EIATTR_MERCURY_ISA_VERSION
	.align		4
        /*0034*/ 	.byte	0x03, 0x5f
        /*0036*/ 	.short	0x0101


	//----- nvinfo : EIATTR_VRC_CTA_INIT_COUNT
	.align		4
        /*0038*/ 	.byte	0x02, 0x4a
	.zero		1
	.zero		1


	//----- nvinfo : EIATTR_EXIT_INSTR_OFFSETS
	.align		4
        /*003c*/ 	.byte	0x04, 0x1c
        /*003e*/ 	.short	(.L_13 - .L_12)


	//   ....[0]....
.L_12:
        /*0040*/ 	.word	0x000000a0


	//----- nvinfo : EIATTR_CBANK_PARAM_SIZE
	.align		4
.L_13:
        /*0044*/ 	.byte	0x03, 0x19
        /*0046*/ 	.short	0x0010


	//----- nvinfo : EIATTR_PARAM_CBANK
	.align		4
        /*0048*/ 	.byte	0x04, 0x0a
        /*004a*/ 	.short	(.L_15 - .L_14)
	.align		4
.L_14:
        /*004c*/ 	.word	index@(.nv.constant0._Z11reduce_sum2PKfPf)
        /*0050*/ 	.short	0x0380
        /*0052*/ 	.short	0x0010


	//----- nvinfo : EIATTR_SW_WAR
	.align		4
.L_15:
        /*0054*/ 	.byte	0x04, 0x36
        /*0056*/ 	.short	(.L_17 - .L_16)
.L_16:
        /*0058*/ 	.word	0x00000008
.L_17:


//--------------------- .nv.callgraph             --------------------------
	.section	.nv.callgraph,"",@"SHT_CUDA_CALLGRAPH"
	.align	4
	.sectionentsize	8
	.align		4
        /*0000*/ 	.word	0x00000000
	.align		4
        /*0004*/ 	.word	0xffffffff
	.align		4
        /*0008*/ 	.word	0x00000000
	.align		4
        /*000c*/ 	.word	0xfffffffe
	.align		4
        /*0010*/ 	.word	0x00000000
	.align		4
        /*0014*/ 	.word	0xfffffffd
	.align		4
        /*0018*/ 	.word	0x00000000
	.align		4
        /*001c*/ 	.word	0xfffffffc


//--------------------- .text._Z11reduce_sum2PKfPf --------------------------
	.section	.text._Z11reduce_sum2PKfPf,"ax",@progbits
	.align	128
        .global         _Z11reduce_sum2PKfPf
        .type           _Z11reduce_sum2PKfPf,@function
        .size           _Z11reduce_sum2PKfPf,(.L_x_1 - _Z11reduce_sum2PKfPf)
        .other          _Z11reduce_sum2PKfPf,@"STO_CUDA_ENTRY STV_DEFAULT"
_Z11reduce_sum2PKfPf:
.text._Z11reduce_sum2PKfPf:
[----:B------:R-:W-:Y:S08]  /*0000*/  LDC R1, c[0x0][0x37c] ;  /* 0x0000df00ff017b82 */ /* 0x000ff00000000800 */
[----:B------:R-:W0:Y:S01]  /*0010*/  LDC.64 R2, c[0x0][0x388] ;  /* 0x0000e200ff027b82 */ /* 0x000e220000000a00 */
[----:B------:R-:W0:Y:S01]  /*0020*/  LDCU.64 UR4, c[0x0][0x358] ;  /* 0x00006b00ff0477ac */ /* 0x000e220008000a00 */
[----:B------:R-:W1:Y:S06]  /*0030*/  S2R R7, SR_TID.X ;  /* 0x0000000000077919 */ /* 0x000e6c0000002100 */
[----:B------:R-:W1:Y:S01]  /*0040*/  LDC.64 R4, c[0x0][0x380] ;  /* 0x0000e000ff047b82 */ /* 0x000e620000000a00 */
[----:B0-----:R-:W-:Y:S01]  /*0050*/  STG.E desc[UR4][R2.64], RZ ;  /* 0x000000ff02007986 */ /* 0x001fe2000c101904 */
[----:B-1----:R-:W-:-:S06]  /*0060*/  IMAD.WIDE.U32 R4, R7, 0x4, R4 ;  /* 0x0000000407047825 */ /* 0x002fcc00078e0004 */
[----:B------:R-:W-:Y:S06]  /*0070*/  BAR.SYNC.DEFER_BLOCKING 0x0 ;  /* 0x0000000000007b1d */ /* 0x000fec0000010000 */
[----:B------:R-:W2:Y:S04]  /*0080*/  LDG.E R5, desc[UR4][R4.64] ;  /* 0x0000000404057981 */ /* 0x000ea8000c1e1900 */
[----:B--2---:R-:W-:Y:S01]  /*0090*/  REDG.E.ADD.F32.FTZ.RN.STRONG.GPU desc[UR4][R2.64], R5 ;  /* 0x00000005020079a6 */ /* 0x004fe2000c12f304 */
[----:B------:R-:W-:Y:S05]  /*00a0*/  EXIT ;  /* 0x000000000000794d */ /* 0x000fea0003800000 */
.L_x_0:
[----:B------:R-:W-:-:S00]  /*00b0*/  BRA `(.L_x_0) ;  /* 0xfffffffc00fc7947 */ /* 0x000fc0000383ffff */
[----:B------:R-:W-:-:S00]  /*00c0*/  NOP ;  /* 0x0000000000007918 */ /* 0x000fc00000000000 */
        /* <DEDUP_REMOVED lines=11> */
.L_x_1:


//--------------------- .nv.shared.reserved.0     --------------------------
	.section	.nv.shared.reserved.0,"aw",@nobits
	.weak		__nv_reservedSMEM_offset_0_alias
	.size		__nv_reservedSMEM_offset_0_alias, 0, 64
	.other		__nv_reservedSMEM_offset_0_alias,@"STO_CUDA_RESERVED_SHARED STV_DEFAULT"
__nv_reservedSMEM_offset_0_alias:
	.zero		0
	.zero		64


//--------------------- .nv.constant0._Z11reduce_sum2PKfPf --------------------------
	.section	.nv.constant0._Z11reduce_sum2PKfPf,"a",@progbits
	.sectionflags	@""
	.align	4
.nv.constant0._Z11reduce_sum2PKfPf:
	.zero		912


//--------------------- SYMBOLS --------------------------

	.type		.nv.reservedSmem.offset0,@object
	.size		.nv.reservedSmem.offset0,0x4
